	.headerflags	@"EF_CUDA_TEXMODE_UNIFIED EF_CUDA_64BIT_ADDRESS EF_CUDA_ACCELERATORS EF_CUDA_SM90 EF_CUDA_VIRTUAL_SM(EF_CUDA_SM90)"
	.elftype	@"ET_EXEC"


//--------------------- .nv.info                  --------------------------
	.section	.nv.info,"",@"SHT_CUDA_INFO"
	.align	4


	//----- nvinfo : EIATTR_REGCOUNT
	.align		4
        /*0000*/ 	.byte	0x04, 0x2f
        /*0002*/ 	.short	(.L_3 - .L_2)
	.align		4
.L_2:
        /*0004*/ 	.word	index@(triton_per_fused__weight_norm_interface_1)
        /*0008*/ 	.word	0x00000013


	//----- nvinfo : EIATTR_MIN_STACK_SIZE
	.align		4
.L_3:
        /*000c*/ 	.byte	0x04, 0x12
        /*000e*/ 	.short	(.L_5 - .L_4)
	.align		4
.L_4:
        /*0010*/ 	.word	index@(triton_per_fused__weight_norm_interface_1)
        /*0014*/ 	.word	0x00000000


	//----- nvinfo : EIATTR_FRAME_SIZE
	.align		4
.L_5:
        /*0018*/ 	.byte	0x04, 0x11
        /*001a*/ 	.short	(.L_7 - .L_6)
	.align		4
.L_6:
        /*001c*/ 	.word	index@(triton_per_fused__weight_norm_interface_1)
        /*0020*/ 	.word	0x00000000


	//----- nvinfo : EIATTR_MIN_STACK_SIZE
	.align		4
.L_7:
        /*0024*/ 	.byte	0x04, 0x12
        /*0026*/ 	.short	(.L_9 - .L_8)
	.align		4
.L_8:
        /*0028*/ 	.word	index@(triton_per_fused__weight_norm_interface_1)
        /*002c*/ 	.word	0x00000000
.L_9:


//--------------------- .nv.info.triton_per_fused__weight_norm_interface_1 --------------------------
	.section	.nv.info.triton_per_fused__weight_norm_interface_1,"",@"SHT_CUDA_INFO"
	.sectionflags	@""
	.align	4


	//----- nvinfo : EIATTR_CUDA_API_VERSION
	.align		4
        /*0000*/ 	.byte	0x04, 0x37
        /*0002*/ 	.short	(.L_11 - .L_10)
.L_10:
        /*0004*/ 	.word	0x0000007c


	//----- nvinfo : EIATTR_KPARAM_INFO
	.align		4
.L_11:
        /*0008*/ 	.byte	0x04, 0x17
        /*000a*/ 	.short	(.L_13 - .L_12)
.L_12:
        /*000c*/ 	.word	0x00000000
        /*0010*/ 	.short	0x0005
        /*0012*/ 	.short	0x0024
        /*0014*/ 	.byte	0x00, 0xf0, 0x11, 0x00


	//----- nvinfo : EIATTR_KPARAM_INFO
	.align		4
.L_13:
        /*0018*/ 	.byte	0x04, 0x17
        /*001a*/ 	.short	(.L_15 - .L_14)
.L_14:
        /*001c*/ 	.word	0x00000000
        /*0020*/ 	.short	0x0004
        /*0022*/ 	.short	0x0020
        /*0024*/ 	.byte	0x00, 0xf0, 0x11, 0x00


	//----- nvinfo : EIATTR_KPARAM_INFO
	.align		4
.L_15:
        /*0028*/ 	.byte	0x04, 0x17
        /*002a*/ 	.short	(.L_17 - .L_16)
.L_16:
        /*002c*/ 	.word	0x00000000
        /*0030*/ 	.short	0x0003
        /*0032*/ 	.short	0x0018
        /*0034*/ 	.byte	0x00, 0xf4, 0x21, 0x00


	//----- nvinfo : EIATTR_KPARAM_INFO
	.align		4
.L_17:
        /*0038*/ 	.byte	0x04, 0x17
        /*003a*/ 	.short	(.L_19 - .L_18)
.L_18:
        /*003c*/ 	.word	0x00000000
        /*0040*/ 	.short	0x0002
        /*0042*/ 	.short	0x0010
        /*0044*/ 	.byte	0x00, 0xf4, 0x21, 0x00


	//----- nvinfo : EIATTR_KPARAM_INFO
	.align		4
.L_19:
        /*0048*/ 	.byte	0x04, 0x17
        /*004a*/ 	.short	(.L_21 - .L_20)
.L_20:
        /*004c*/ 	.word	0x00000000
        /*0050*/ 	.short	0x0001
        /*0052*/ 	.short	0x0008
        /*0054*/ 	.byte	0x00, 0xf4, 0x21, 0x00


	//----- nvinfo : EIATTR_KPARAM_INFO
	.align		4
.L_21:
        /*0058*/ 	.byte	0x04, 0x17
        /*005a*/ 	.short	(.L_23 - .L_22)
.L_22:
        /*005c*/ 	.word	0x00000000
        /*0060*/ 	.short	0x0000
        /*0062*/ 	.short	0x0000
        /*0064*/ 	.byte	0x00, 0xf4, 0x21, 0x00


	//----- nvinfo : EIATTR_SPARSE_MMA_MASK
	.align		4
.L_23:
        /*0068*/ 	.byte	0x03, 0x50
        /*006a*/ 	.short	0x0000


	//----- nvinfo : EIATTR_MAXREG_COUNT
	.align		4
        /*006c*/ 	.byte	0x03, 0x1b
        /*006e*/ 	.short	0x00ff


	//----- nvinfo : EIATTR_COOP_GROUP_MASK_REGIDS
	.align		4
        /*0070*/ 	.byte	0x04, 0x29
        /*0072*/ 	.short	(.L_25 - .L_24)


	//   ....[0]....
.L_24:
        /*0074*/ 	.word	0xffffffff


	//   ....[1]....
        /*0078*/ 	.word	0xffffffff


	//   ....[2]....
        /*007c*/ 	.word	0xffffffff


	//   ....[3]....
        /*0080*/ 	.word	0xffffffff


	//   ....[4]....
        /*0084*/ 	.word	0xffffffff


	//   ....[5]....
        /*0088*/ 	.word	0xffffffff


	//   ....[6]....
        /*008c*/ 	.word	0xffffffff


	//   ....[7]....
        /*0090*/ 	.word	0xffffffff


	//----- nvinfo : EIATTR_COOP_GROUP_INSTR_OFFSETS
	.align		4
.L_25:
        /*0094*/ 	.byte	0x04, 0x28
        /*0096*/ 	.short	(.L_27 - .L_26)


	//   ....[0]....
.L_26:
        /*0098*/ 	.word	0x00000170


	//   ....[1]....
        /*009c*/ 	.word	0x00000190


	//   ....[2]....
        /*00a0*/ 	.word	0x000001d0


	//   ....[3]....
        /*00a4*/ 	.word	0x000001e0


	//   ....[4]....
        /*00a8*/ 	.word	0x00000210


	//   ....[5]....
        /*00ac*/ 	.word	0x00000220


	//   ....[6]....
        /*00b0*/ 	.word	0x00000250


	//   ....[7]....
        /*00b4*/ 	.word	0x00000260


	//----- nvinfo : EIATTR_EXIT_INSTR_OFFSETS
	.align		4
.L_27:
        /*00b8*/ 	.byte	0x04, 0x1c
        /*00ba*/ 	.short	(.L_29 - .L_28)


	//   ....[0]....
.L_28:
        /*00bc*/ 	.word	0x000003b0


	//   ....[1]....
        /*00c0*/ 	.word	0x000003d0


	//----- nvinfo : EIATTR_REQNTID
	.align		4
.L_29:
        /*00c4*/ 	.byte	0x04, 0x10
        /*00c6*/ 	.short	(.L_31 - .L_30)
.L_30:
        /*00c8*/ 	.word	0x00000040
        /*00cc*/ 	.word	0x00000001
        /*00d0*/ 	.word	0x00000001


	//----- nvinfo : EIATTR_CBANK_PARAM_SIZE
	.align		4
.L_31:
        /*00d4*/ 	.byte	0x03, 0x19
        /*00d6*/ 	.short	0x0028


	//----- nvinfo : EIATTR_PARAM_CBANK
	.align		4
        /*00d8*/ 	.byte	0x04, 0x0a
        /*00da*/ 	.short	(.L_33 - .L_32)
	.align		4
.L_32:
        /*00dc*/ 	.word	index@(.nv.constant0.triton_per_fused__weight_norm_interface_1)
        /*00e0*/ 	.short	0x0210
        /*00e2*/ 	.short	0x0028


	//----- nvinfo : EIATTR_SW_WAR
	.align		4
.L_33:
        /*00e4*/ 	.byte	0x04, 0x36
        /*00e6*/ 	.short	(.L_35 - .L_34)
.L_34:
        /*00e8*/ 	.word	0x00000008
.L_35:


//--------------------- .nv.callgraph             --------------------------
	.section	.nv.callgraph,"",@"SHT_CUDA_CALLGRAPH"
	.align	4
	.sectionentsize	8
	.align		4
        /*0000*/ 	.word	0x00000000
	.align		4
        /*0004*/ 	.word	0xffffffff
	.align		4
        /*0008*/ 	.word	0x00000000
	.align		4
        /*000c*/ 	.word	0xfffffffe
	.align		4
        /*0010*/ 	.word	0x00000000
	.align		4
        /*0014*/ 	.word	0xfffffffd
	.align		4
        /*0018*/ 	.word	0x00000000
	.align		4
        /*001c*/ 	.word	0xfffffffc


//--------------------- .nv.constant4             --------------------------
	.section	.nv.constant4,"a",@progbits
	.align	8
	.align		8
.nv.constant4:
        /*0000*/ 	.dword	_$_str
	.align		8
        /*0008*/ 	.dword	_$_str_$_2


//--------------------- .text.triton_per_fused__weight_norm_interface_1 --------------------------
	.section	.text.triton_per_fused__weight_norm_interface_1,"ax",@progbits
	.sectionflags	@"SHF_BARRIERS=1"
	.align	128
        .global         triton_per_fused__weight_norm_interface_1
        .type           triton_per_fused__weight_norm_interface_1,@function
        .size           triton_per_fused__weight_norm_interface_1,(.L_x_1 - triton_per_fused__weight_norm_interface_1)
        .other          triton_per_fused__weight_norm_interface_1,@"STO_CUDA_ENTRY STV_DEFAULT"
triton_per_fused__weight_norm_interface_1:
.text.triton_per_fused__weight_norm_interface_1:
[----:B------:R-:W0:Y:S02]  /*0000*/  LDC R1, c[0x0][0x28] ;  /* 0x00000a00ff017b82 */ /* 0x000e240000000800 */
[----:B------:R-:W1:Y:S01]  /*0010*/  S2R R12, SR_TID.X ;  /* 0x00000000000c7919 */ /* 0x000e620000002100 */
[----:B------:R-:W2:Y:S01]  /*0020*/  LDC.64 R6, c[0x0][0x218] ;  /* 0x00008600ff067b82 */ /* 0x000ea20000000a00 */
[----:B------:R-:W-:Y:S01]  /*0030*/  CS2R R4, SRZ ;  /* 0x0000000000047805 */ /* 0x000fe2000001ff00 */
[----:B------:R-:W-:Y:S01]  /*0040*/  ULDC.64 UR4, c[0x0][0x208] ;  /* 0x0000820000047ab9 */ /* 0x000fe20000000a00 */
[----:B------:R-:W3:Y:S05]  /*0050*/  S2R R2, SR_CTAID.X ;  /* 0x0000000000027919 */ /* 0x000eea0000002500 */
[----:B------:R-:W4:Y:S01]  /*0060*/  LDC.64 R8, c[0x0][0x220] ;  /* 0x00008800ff087b82 */ /* 0x000f220000000a00 */
[----:B-1----:R-:W-:-:S02]  /*0070*/  LOP3.LUT R3, R12, 0xf, RZ, 0xc0, !PT ;  /* 0x0000000f0c037812 */ /* 0x002fc400078ec0ff */
[C---:B---3--:R-:W-:Y:S02]  /*0080*/  ISETP.GE.AND P0, PT, R2.reuse, 0x10, PT ;  /* 0x000000100200780c */ /* 0x048fe40003f06270 */
[----:B------:R-:W-:-:S05]  /*0090*/  LEA R0, R2, R3, 0x4 ;  /* 0x0000000302007211 */ /* 0x000fca00078e20ff */
[----:B--2---:R-:W-:-:S06]  /*00a0*/  IMAD.WIDE R6, R0, 0x4, R6 ;  /* 0x0000000400067825 */ /* 0x004fcc00078e0206 */
[----:B------:R-:W2:Y:S04]  /*00b0*/  @!P0 LDG.E R4, desc[UR4][R6.64] ;  /* 0x0000000406048981 */ /* 0x000ea8000c1e1900 */
[----:B------:R-:W3:Y:S01]  /*00c0*/  @!P0 LDG.E R5, desc[UR4][R6.64] ;  /* 0x0000000406058981 */ /* 0x000ee2000c1e1900 */
[----:B------:R-:W-:Y:S01]  /*00d0*/  HFMA2.MMA R3, -RZ, RZ, 0, 0 ;  /* 0x00000000ff037435 */ /* 0x000fe200000001ff */
[----:B----4-:R-:W-:-:S09]  /*00e0*/  IMAD.WIDE R8, R2, 0x4, R8 ;  /* 0x0000000402087825 */ /* 0x010fd200078e0208 */
[----:B------:R1:W4:Y:S01]  /*00f0*/  @!P0 LDG.E.EL R3, desc[UR4][R8.64] ;  /* 0x0000000408038981 */ /* 0x000322000c2e1900 */
[----:B------:R-:W-:Y:S01]  /*0100*/  BAR.SYNC.DEFER_BLOCKING 0x0 ;  /* 0x0000000000007b1d */ /* 0x000fe20000010000 */
[----:B--2---:R-:W-:Y:S02]  /*0110*/  SEL R4, R4, RZ, !P0 ;  /* 0x000000ff04047207 */ /* 0x004fe40004000000 */
[----:B---3--:R-:W-:-:S03]  /*0120*/  SEL R5, R5, RZ, !P0 ;  /* 0x000000ff05057207 */ /* 0x008fc60004000000 */
[----:B------:R-:W-:Y:S02]  /*0130*/  FMUL R10, R4, R4 ;  /* 0x00000004040a7220 */ /* 0x000fe40000400000 */
[----:B------:R-:W-:-:S03]  /*0140*/  FMUL R5, R5, R5 ;  /* 0x0000000505057220 */ /* 0x000fc60000400000 */
[----:B------:R-:W-:Y:S02]  /*0150*/  FSEL R10, R10, RZ, !P0 ;  /* 0x000000ff0a0a7208 */ /* 0x000fe40004000000 */
[----:B------:R-:W-:-:S03]  /*0160*/  FSEL R5, R5, RZ, !P0 ;  /* 0x000000ff05057208 */ /* 0x000fc60004000000 */
[----:B------:R-:W2:Y:S01]  /*0170*/  SHFL.BFLY PT, R11, R10, 0x8, 0x1f ;  /* 0x0d001f000a0b7f89 */ /* 0x000ea200000e0000 */
[----:B------:R-:W-:-:S03]  /*0180*/  LOP3.LUT P0, RZ, R12, 0x3f, RZ, 0xc0, !PT ;  /* 0x0000003f0cff7812 */ /* 0x000fc6000780c0ff */
[----:B------:R-:W3:Y:S01]  /*0190*/  SHFL.BFLY PT, R14, R5, 0x8, 0x1f ;  /* 0x0d001f00050e7f89 */ /* 0x000ee200000e0000 */
[----:B------:R-:W-:Y:S01]  /*01a0*/  ISETP.LT.AND P0, PT, R2, 0x10, !P0 ;  /* 0x000000100200780c */ /* 0x000fe20004701270 */
[----:B--2---:R-:W-:Y:S01]  /*01b0*/  FADD R11, R10, R11 ;  /* 0x0000000b0a0b7221 */ /* 0x004fe20000000000 */
[----:B---3--:R-:W-:-:S04]  /*01c0*/  FADD R14, R5, R14 ;  /* 0x0000000e050e7221 */ /* 0x008fc80000000000 */
[----:B------:R-:W2:Y:S04]  /*01d0*/  SHFL.BFLY PT, R6, R11, 0x4, 0x1f ;  /* 0x0c801f000b067f89 */ /* 0x000ea800000e0000 */
[----:B-1----:R-:W1:Y:S01]  /*01e0*/  SHFL.BFLY PT, R9, R14, 0x4, 0x1f ;  /* 0x0c801f000e097f89 */ /* 0x002e6200000e0000 */
[----:B--2---:R-:W-:Y:S01]  /*01f0*/  FADD R6, R11, R6 ;  /* 0x000000060b067221 */ /* 0x004fe20000000000 */
[----:B-1----:R-:W-:-:S04]  /*0200*/  FADD R13, R14, R9 ;  /* 0x000000090e0d7221 */ /* 0x002fc80000000000 */
[----:B------:R-:W1:Y:S04]  /*0210*/  SHFL.BFLY PT, R7, R6, 0x2, 0x1f ;  /* 0x0c401f0006077f89 */ /* 0x000e6800000e0000 */
[----:B------:R-:W2:Y:S01]  /*0220*/  SHFL.BFLY PT, R16, R13, 0x2, 0x1f ;  /* 0x0c401f000d107f89 */ /* 0x000ea200000e0000 */
[----:B-1----:R-:W-:Y:S01]  /*0230*/  FADD R7, R6, R7 ;  /* 0x0000000706077221 */ /* 0x002fe20000000000 */
[----:B--2---:R-:W-:-:S04]  /*0240*/  FADD R16, R13, R16 ;  /* 0x000000100d107221 */ /* 0x004fc80000000000 */
[----:B------:R-:W1:Y:S04]  /*0250*/  SHFL.BFLY PT, R8, R7, 0x1, 0x1f ;  /* 0x0c201f0007087f89 */ /* 0x000e6800000e0000 */
[----:B------:R-:W2:Y:S01]  /*0260*/  SHFL.BFLY PT, R5, R16, 0x1, 0x1f ;  /* 0x0c201f0010057f89 */ /* 0x000ea200000e0000 */
[----:B-1----:R-:W-:Y:S02]  /*0270*/  FADD R10, R7, R8 ;  /* 0x00000008070a7221 */ /* 0x002fe40000000000 */
[----:B------:R-:W1:Y:S02]  /*0280*/  LDC.64 R8, c[0x0][0x210] ;  /* 0x00008400ff087b82 */ /* 0x000e640000000a00 */
[----:B------:R-:W3:Y:S01]  /*0290*/  MUFU.SQRT R11, R10 ;  /* 0x0000000a000b7308 */ /* 0x000ee20000002000 */
[----:B--2---:R-:W-:-:S05]  /*02a0*/  FADD R5, R16, R5 ;  /* 0x0000000510057221 */ /* 0x004fca0000000000 */
[----:B------:R-:W2:Y:S02]  /*02b0*/  LDC.64 R6, c[0x0][0x228] ;  /* 0x00008a00ff067b82 */ /* 0x000ea40000000a00 */
[----:B------:R-:W-:Y:S01]  /*02c0*/  MUFU.SQRT R5, R5 ;  /* 0x0000000500057308 */ /* 0x000fe20000002000 */
[C---:B---3--:R-:W-:Y:S02]  /*02d0*/  FSETP.GT.AND P2, PT, R11.reuse, 8.50705917302346158658e+37, PT ;  /* 0x7e8000000b00780b */ /* 0x048fe40003f44000 */
[----:B------:R-:W-:-:S11]  /*02e0*/  FSETP.GEU.AND P1, PT, R11, 1.175494350822287508e-38, PT ;  /* 0x008000000b00780b */ /* 0x000fd60003f2e000 */
[----:B------:R-:W-:Y:S01]  /*02f0*/  @P2 FMUL R11, R11, 0.25 ;  /* 0x3e8000000b0b2820 */ /* 0x000fe20000400000 */
[----:B----4-:R-:W-:Y:S01]  /*0300*/  @P2 FMUL R3, R3, 0.25 ;  /* 0x3e80000003032820 */ /* 0x010fe20000400000 */
[----:B------:R-:W-:Y:S01]  /*0310*/  LOP3.LUT P2, RZ, R12, 0x30, RZ, 0xc0, !PT ;  /* 0x000000300cff7812 */ /* 0x000fe2000784c0ff */
[----:B--2---:R-:W-:-:S04]  /*0320*/  IMAD.WIDE R6, R0, 0x4, R6 ;  /* 0x0000000400067825 */ /* 0x004fc800078e0206 */
[----:B------:R-:W-:Y:S01]  /*0330*/  @!P1 FMUL R11, R11, 16777216 ;  /* 0x4b8000000b0b9820 */ /* 0x000fe20000400000 */
[----:B------:R-:W-:Y:S01]  /*0340*/  @!P1 FMUL R3, R3, 16777216 ;  /* 0x4b80000003039820 */ /* 0x000fe20000400000 */
[----:B------:R-:W-:Y:S02]  /*0350*/  ISETP.LT.AND P1, PT, R2, 0x10, !P2 ;  /* 0x000000100200780c */ /* 0x000fe40005721270 */
[----:B------:R-:W2:Y:S02]  /*0360*/  MUFU.RCP R14, R11 ;  /* 0x0000000b000e7308 */ /* 0x000ea40000001000 */
[----:B--2---:R-:W-:Y:S01]  /*0370*/  FMUL R13, R14, R3 ;  /* 0x000000030e0d7220 */ /* 0x004fe20000400000 */
[----:B-1----:R-:W-:-:S04]  /*0380*/  IMAD.WIDE R2, R2, 0x4, R8 ;  /* 0x0000000402027825 */ /* 0x002fc800078e0208 */
[----:B------:R-:W-:Y:S01]  /*0390*/  FMUL R13, R4, R13 ;  /* 0x0000000d040d7220 */ /* 0x000fe20000400000 */
[----:B------:R1:W-:Y:S03]  /*03a0*/  @P0 STG.E desc[UR4][R2.64], R5 ;  /* 0x0000000502000986 */ /* 0x0003e6000c101904 */
[----:B------:R-:W-:Y:S05]  /*03b0*/  @!P1 EXIT ;  /* 0x000000000000994d */ /* 0x000fea0003800000 */
[----:B------:R-:W-:Y:S01]  /*03c0*/  STG.E desc[UR4][R6.64], R13 ;  /* 0x0000000d06007986 */ /* 0x000fe2000c101904 */
[----:B------:R-:W-:Y:S05]  /*03d0*/  EXIT ;  /* 0x000000000000794d */ /* 0x000fea0003800000 */
.L_x_0:
[----:B------:R-:W-:-:S00]  /*03e0*/  BRA `(.L_x_0) ;  /* 0xfffffffc00fc7947 */ /* 0x000fc0000383ffff */
[----:B------:R-:W-:-:S00]  /*03f0*/  NOP ;  /* 0x0000000000007918 */ /* 0x000fc00000000000 */
        /* <DEDUP_REMOVED lines=8> */
.L_x_1:


//--------------------- .nv.global.init           --------------------------
	.section	.nv.global.init,"aw",@progbits
.nv.global.init:
	.type		_$_str,@object
	.size		_$_str,(_$_str_$_2 - _$_str)
_$_str:
        /*0000*/ 	.byte	0x5f, 0x5f, 0x43, 0x55, 0x44, 0x41, 0x5f, 0x46, 0x54, 0x5a, 0x00
	.type		_$_str_$_2,@object
	.size		_$_str_$_2,(.L_1 - _$_str_$_2)
_$_str_$_2:
        /*000b*/ 	.byte	0x5f, 0x5f, 0x43, 0x55, 0x44, 0x41, 0x5f, 0x50, 0x52, 0x45, 0x43, 0x5f, 0x53, 0x51, 0x52, 0x54
        /*001b*/ 	.byte	0x00
.L_1:


//--------------------- .nv.constant0.triton_per_fused__weight_norm_interface_1 --------------------------
	.section	.nv.constant0.triton_per_fused__weight_norm_interface_1,"a",@progbits
	.sectionflags	@""
	.align	4
.nv.constant0.triton_per_fused__weight_norm_interface_1:
	.zero		568
